//
// Generated by NVIDIA NVVM Compiler
//
// Compiler Build ID: CL-36424714
// Cuda compilation tools, release 13.0, V13.0.88
// Based on NVVM 20.0.0
//

.version 9.0
.target sm_100
.address_size 64

	// .globl	_Z10device_addPiS_S_
.extern .func __assertfail
(
	.param .b64 __assertfail_param_0,
	.param .b64 __assertfail_param_1,
	.param .b32 __assertfail_param_2,
	.param .b64 __assertfail_param_3,
	.param .b64 __assertfail_param_4
)
;
.global .align 1 .b8 __unnamed_1[41] = {118, 111, 105, 100, 32, 99, 104, 101, 99, 107, 95, 97, 100, 100, 105, 116, 105, 111, 110, 40, 105, 110, 116, 32, 42, 44, 32, 105, 110, 116, 32, 42, 44, 32, 105, 110, 116, 32, 42, 41};
.global .align 1 .b8 $str[47] = {99, 91, 98, 108, 111, 99, 107, 73, 100, 120, 46, 120, 93, 32, 61, 61, 32, 40, 97, 91, 98, 108, 111, 99, 107, 73, 100, 120, 46, 120, 93, 43, 98, 91, 98, 108, 111, 99, 107, 73, 100, 120, 46, 120, 93, 41};
.global .align 1 .b8 $str$1[27] = {47, 116, 109, 112, 47, 115, 97, 115, 115, 95, 99, 117, 95, 111, 111, 116, 48, 51, 102, 107, 56, 47, 107, 46, 99, 117};

.visible .entry _Z10device_addPiS_S_(
	.param .u64 .ptr .align 1 _Z10device_addPiS_S__param_0,
	.param .u64 .ptr .align 1 _Z10device_addPiS_S__param_1,
	.param .u64 .ptr .align 1 _Z10device_addPiS_S__param_2
)
{
	.reg .b32 	%r<5>;
	.reg .b64 	%rd<11>;

	ld.param.u64 	%rd1, [_Z10device_addPiS_S__param_0];
	ld.param.u64 	%rd2, [_Z10device_addPiS_S__param_1];
	ld.param.u64 	%rd3, [_Z10device_addPiS_S__param_2];
	cvta.to.global.u64 	%rd4, %rd3;
	cvta.to.global.u64 	%rd5, %rd2;
	cvta.to.global.u64 	%rd6, %rd1;
	mov.u32 	%r1, %ctaid.x;
	mul.wide.u32 	%rd7, %r1, 4;
	add.s64 	%rd8, %rd6, %rd7;
	ld.global.nc.u32 	%r2, [%rd8];
	add.s64 	%rd9, %rd5, %rd7;
	ld.global.nc.u32 	%r3, [%rd9];
	add.s32 	%r4, %r3, %r2;
	add.s64 	%rd10, %rd4, %rd7;
	st.global.u32 	[%rd10], %r4;
	ret;

}
	// .globl	_Z10fill_arrayPi
.visible .entry _Z10fill_arrayPi(
	.param .u64 .ptr .align 1 _Z10fill_arrayPi_param_0
)
{
	.reg .b32 	%r<2>;
	.reg .b64 	%rd<5>;

	ld.param.u64 	%rd1, [_Z10fill_arrayPi_param_0];
	cvta.to.global.u64 	%rd2, %rd1;
	mov.u32 	%r1, %ctaid.x;
	mul.wide.u32 	%rd3, %r1, 4;
	add.s64 	%rd4, %rd2, %rd3;
	st.global.u32 	[%rd4], %r1;
	ret;

}
	// .globl	_Z14check_additionPiS_S_
.visible .entry _Z14check_additionPiS_S_(
	.param .u64 .ptr .align 1 _Z14check_additionPiS_S__param_0,
	.param .u64 .ptr .align 1 _Z14check_additionPiS_S__param_1,
	.param .u64 .ptr .align 1 _Z14check_additionPiS_S__param_2
)
{
	.reg .pred 	%p<2>;
	.reg .b32 	%r<6>;
	.reg .b64 	%rd<17>;

	ld.param.u64 	%rd1, [_Z14check_additionPiS_S__param_0];
	ld.param.u64 	%rd2, [_Z14check_additionPiS_S__param_1];
	ld.param.u64 	%rd3, [_Z14check_additionPiS_S__param_2];
	cvta.to.global.u64 	%rd4, %rd2;
	cvta.to.global.u64 	%rd5, %rd1;
	cvta.to.global.u64 	%rd6, %rd3;
	mov.u32 	%r1, %ctaid.x;
	mul.wide.u32 	%rd7, %r1, 4;
	add.s64 	%rd8, %rd6, %rd7;
	ld.global.nc.u32 	%r2, [%rd8];
	add.s64 	%rd9, %rd5, %rd7;
	ld.global.nc.u32 	%r3, [%rd9];
	add.s64 	%rd10, %rd4, %rd7;
	ld.global.nc.u32 	%r4, [%rd10];
	add.s32 	%r5, %r4, %r3;
	setp.eq.s32 	%p1, %r2, %r5;
	@%p1 bra 	$L__BB2_2;
	mov.u64 	%rd11, $str;
	cvta.global.u64 	%rd12, %rd11;
	mov.u64 	%rd13, $str$1;
	cvta.global.u64 	%rd14, %rd13;
	mov.u64 	%rd15, __unnamed_1;
	cvta.global.u64 	%rd16, %rd15;
	{ // callseq 0, 0
	.param .b64 param0;
	st.param.b64 	[param0], %rd12;
	.param .b64 param1;
	st.param.b64 	[param1], %rd14;
	.param .b32 param2;
	st.param.b32 	[param2], 23;
	.param .b64 param3;
	st.param.b64 	[param3], %rd16;
	.param .b64 param4;
	st.param.b64 	[param4], 1;
	call.uni 
	__assertfail, 
	(
	param0, 
	param1, 
	param2, 
	param3, 
	param4
	);
	} // callseq 0
$L__BB2_2:
	ret;

}


// ===== COMPILED SASS (sm_100) =====

	.target	sm_100

	.elftype	@"ET_EXEC"


//--------------------- .note.nv.tkinfo           --------------------------
	.section	.note.nv.tkinfo,"",@"SHT_NOTE"
	.sectionflags	@"SHF_NOTE_NV_TKINFO"
	.tkinfo
        /*0018*/ 	.word	0x00000002
        /*0030*/ 	.string	""
        /*0030*/ 	.string	"ptxas"
        /*0030*/ 	.string	"Cuda compilation tools, release 13.0, V13.0.88"
        /*0030*/ 	.string	"Build cuda_13.0.r13.0/compiler.36424714_0"
        /*0030*/ 	.string	"-arch sm_100 -m 64 "



//--------------------- .note.nv.cuinfo           --------------------------
	.section	.note.nv.cuinfo,"",@"SHT_NOTE"
	.sectionflags	@"SHF_NOTE_NV_CUINFO"
        /*0018*/ 	.short	0x0002
        /*001a*/ 	.short	0x0064
        /*001c*/ 	.short	0x0082
	.zero		2


//--------------------- .nv.info                  --------------------------
	.section	.nv.info,"",@"SHT_CUDA_INFO"
	.align	4


	//----- nvinfo : EIATTR_REGCOUNT
	.align		4
        /*0000*/ 	.byte	0x04, 0x2f
        /*0002*/ 	.short	(.L_4 - .L_3)
	.align		4
.L_3:
        /*0004*/ 	.word	index@(_Z10device_addPiS_S_)
        /*0008*/ 	.word	0x0000000c


	//----- nvinfo : EIATTR_FRAME_SIZE
	.align		4
.L_4:
        /*000c*/ 	.byte	0x04, 0x11
        /*000e*/ 	.short	(.L_6 - .L_5)
	.align		4
.L_5:
        /*0010*/ 	.word	index@(_Z10device_addPiS_S_)
        /*0014*/ 	.word	0x00000000


	//----- nvinfo : EIATTR_REGCOUNT
	.align		4
.L_6:
        /*0018*/ 	.byte	0x04, 0x2f
        /*001a*/ 	.short	(.L_8 - .L_7)
	.align		4
.L_7:
        /*001c*/ 	.word	index@(_Z10fill_arrayPi)
        /*0020*/ 	.word	0x00000008


	//----- nvinfo : EIATTR_FRAME_SIZE
	.align		4
.L_8:
        /*0024*/ 	.byte	0x04, 0x11
        /*0026*/ 	.short	(.L_10 - .L_9)
	.align		4
.L_9:
        /*0028*/ 	.word	index@(_Z10fill_arrayPi)
        /*002c*/ 	.word	0x00000000


	//----- nvinfo : EIATTR_REGCOUNT
	.align		4
.L_10:
        /*0030*/ 	.byte	0x04, 0x2f
        /*0032*/ 	.short	(.L_12 - .L_11)
	.align		4
.L_11:
        /*0034*/ 	.word	index@(_Z14check_additionPiS_S_)
        /*0038*/ 	.word	0x00000018


	//----- nvinfo : EIATTR_FRAME_SIZE
	.align		4
.L_12:
        /*003c*/ 	.byte	0x04, 0x11
        /*003e*/ 	.short	(.L_14 - .L_13)
	.align		4
.L_13:
        /*0040*/ 	.word	index@(_Z14check_additionPiS_S_)
        /*0044*/ 	.word	0x00000000


	//----- nvinfo : EIATTR_MIN_STACK_SIZE
	.align		4
.L_14:
        /*0048*/ 	.byte	0x04, 0x12
        /*004a*/ 	.short	(.L_16 - .L_15)
	.align		4
.L_15:
        /*004c*/ 	.word	index@(_Z14check_additionPiS_S_)
        /*0050*/ 	.word	0x00000000


	//----- nvinfo : EIATTR_MIN_STACK_SIZE
	.align		4
.L_16:
        /*0054*/ 	.byte	0x04, 0x12
        /*0056*/ 	.short	(.L_18 - .L_17)
	.align		4
.L_17:
        /*0058*/ 	.word	index@(_Z10fill_arrayPi)
        /*005c*/ 	.word	0x00000000


	//----- nvinfo : EIATTR_MIN_STACK_SIZE
	.align		4
.L_18:
        /*0060*/ 	.byte	0x04, 0x12
        /*0062*/ 	.short	(.L_20 - .L_19)
	.align		4
.L_19:
        /*0064*/ 	.word	index@(_Z10device_addPiS_S_)
        /*0068*/ 	.word	0x00000000
.L_20:


//--------------------- .nv.compat                --------------------------
	.section	.nv.compat,"",@"SHT_CUDA_COMPAT_INFO"
	.align	4
        /*0000*/ 	.byte	0x02, 0x09, 0x00, 0x00, 0x02, 0x02, 0x01, 0x00, 0x02, 0x05, 0x05, 0x00, 0x03, 0x07, 0x01, 0x01
        /*0010*/ 	.byte	0x02, 0x03, 0x00, 0x00, 0x02, 0x06, 0x01, 0x00, 0x04, 0x0b, 0x08, 0x00, 0x09, 0x00, 0x00, 0x00
        /*0020*/ 	.byte	0x00, 0x00, 0x00, 0x00


//--------------------- .nv.info._Z14check_additionPiS_S_ --------------------------
	.section	.nv.info._Z14check_additionPiS_S_,"",@"SHT_CUDA_INFO"
	.sectionflags	@""
	.align	4


	//----- nvinfo : EIATTR_CUDA_API_VERSION
	.align		4
        /*0000*/ 	.byte	0x04, 0x37
        /*0002*/ 	.short	(.L_22 - .L_21)
.L_21:
        /*0004*/ 	.word	0x00000082


	//----- nvinfo : EIATTR_KPARAM_INFO
	.align		4
.L_22:
        /*0008*/ 	.byte	0x04, 0x17
        /*000a*/ 	.short	(.L_24 - .L_23)
.L_23:
        /*000c*/ 	.word	0x00000000
        /*0010*/ 	.short	0x0002
        /*0012*/ 	.short	0x0010
        /*0014*/ 	.byte	0x00, 0xf5, 0x21, 0x00


	//----- nvinfo : EIATTR_KPARAM_INFO
	.align		4
.L_24:
        /*0018*/ 	.byte	0x04, 0x17
        /*001a*/ 	.short	(.L_26 - .L_25)
.L_25:
        /*001c*/ 	.word	0x00000000
        /*0020*/ 	.short	0x0001
        /*0022*/ 	.short	0x0008
        /*0024*/ 	.byte	0x00, 0xf5, 0x21, 0x00


	//----- nvinfo : EIATTR_KPARAM_INFO
	.align		4
.L_26:
        /*0028*/ 	.byte	0x04, 0x17
        /*002a*/ 	.short	(.L_28 - .L_27)
.L_27:
        /*002c*/ 	.word	0x00000000
        /*0030*/ 	.short	0x0000
        /*0032*/ 	.short	0x0000
        /*0034*/ 	.byte	0x00, 0xf5, 0x21, 0x00


	//----- nvinfo : EIATTR_SPARSE_MMA_MASK
	.align		4
.L_28:
        /*0038*/ 	.byte	0x03, 0x50
        /*003a*/ 	.short	0x0000


	//----- nvinfo : EIATTR_MAXREG_COUNT
	.align		4
        /*003c*/ 	.byte	0x03, 0x1b
        /*003e*/ 	.short	0x00ff


	//----- nvinfo : EIATTR_EXTERNS
	.align		4
        /*0040*/ 	.byte	0x04, 0x0f
        /*0042*/ 	.short	(.L_30 - .L_29)


	//   ....[0]....
	.align		4
.L_29:
        /*0044*/ 	.word	index@(__assertfail)


	//----- nvinfo : EIATTR_MERCURY_ISA_VERSION
	.align		4
.L_30:
        /*0048*/ 	.byte	0x03, 0x5f
        /*004a*/ 	.short	0x0101


	//----- nvinfo : EIATTR_VRC_CTA_INIT_COUNT
	.align		4
        /*004c*/ 	.byte	0x02, 0x4a
	.zero		1
	.zero		1


	//----- nvinfo : EIATTR_SYSCALL_OFFSETS
	.align		4
        /*0050*/ 	.byte	0x04, 0x46
        /*0052*/ 	.short	(.L_32 - .L_31)


	//   ....[0]....
.L_31:
        /*0054*/ 	.word	0x000001e0


	//----- nvinfo : EIATTR_EXIT_INSTR_OFFSETS
	.align		4
.L_32:
        /*0058*/ 	.byte	0x04, 0x1c
        /*005a*/ 	.short	(.L_34 - .L_33)


	//   ....[0]....
.L_33:
        /*005c*/ 	.word	0x000000e0


	//   ....[1]....
        /*0060*/ 	.word	0x000001f0


	//----- nvinfo : EIATTR_CBANK_PARAM_SIZE
	.align		4
.L_34:
        /*0064*/ 	.byte	0x03, 0x19
        /*0066*/ 	.short	0x0018


	//----- nvinfo : EIATTR_PARAM_CBANK
	.align		4
        /*0068*/ 	.byte	0x04, 0x0a
        /*006a*/ 	.short	(.L_36 - .L_35)
	.align		4
.L_35:
        /*006c*/ 	.word	index@(.nv.constant0._Z14check_additionPiS_S_)
        /*0070*/ 	.short	0x0380
        /*0072*/ 	.short	0x0018


	//----- nvinfo : EIATTR_SW_WAR
	.align		4
.L_36:
        /*0074*/ 	.byte	0x04, 0x36
        /*0076*/ 	.short	(.L_38 - .L_37)
.L_37:
        /*0078*/ 	.word	0x00000008
.L_38:


//--------------------- .nv.info._Z10fill_arrayPi --------------------------
	.section	.nv.info._Z10fill_arrayPi,"",@"SHT_CUDA_INFO"
	.sectionflags	@""
	.align	4


	//----- nvinfo : EIATTR_CUDA_API_VERSION
	.align		4
        /*0000*/ 	.byte	0x04, 0x37
        /*0002*/ 	.short	(.L_40 - .L_39)
.L_39:
        /*0004*/ 	.word	0x00000082


	//----- nvinfo : EIATTR_KPARAM_INFO
	.align		4
.L_40:
        /*0008*/ 	.byte	0x04, 0x17
        /*000a*/ 	.short	(.L_42 - .L_41)
.L_41:
        /*000c*/ 	.word	0x00000000
        /*0010*/ 	.short	0x0000
        /*0012*/ 	.short	0x0000
        /*0014*/ 	.byte	0x00, 0xf5, 0x21, 0x00


	//----- nvinfo : EIATTR_SPARSE_MMA_MASK
	.align		4
.L_42:
        /*0018*/ 	.byte	0x03, 0x50
        /*001a*/ 	.short	0x0000


	//----- nvinfo : EIATTR_MAXREG_COUNT
	.align		4
        /*001c*/ 	.byte	0x03, 0x1b
        /*001e*/ 	.short	0x00ff


	//----- nvinfo : EIATTR_MERCURY_ISA_VERSION
	.align		4
        /*0020*/ 	.byte	0x03, 0x5f
        /*0022*/ 	.short	0x0101


	//----- nvinfo : EIATTR_VRC_CTA_INIT_COUNT
	.align		4
        /*0024*/ 	.byte	0x02, 0x4a
	.zero		1
	.zero		1


	//----- nvinfo : EIATTR_EXIT_INSTR_OFFSETS
	.align		4
        /*0028*/ 	.byte	0x04, 0x1c
        /*002a*/ 	.short	(.L_44 - .L_43)


	//   ....[0]....
.L_43:
        /*002c*/ 	.word	0x00000060


	//----- nvinfo : EIATTR_CBANK_PARAM_SIZE
	.align		4
.L_44:
        /*0030*/ 	.byte	0x03, 0x19
        /*0032*/ 	.short	0x0008


	//----- nvinfo : EIATTR_PARAM_CBANK
	.align		4
        /*0034*/ 	.byte	0x04, 0x0a
        /*0036*/ 	.short	(.L_46 - .L_45)
	.align		4
.L_45:
        /*0038*/ 	.word	index@(.nv.constant0._Z10fill_arrayPi)
        /*003c*/ 	.short	0x0380
        /*003e*/ 	.short	0x0008


	//----- nvinfo : EIATTR_SW_WAR
	.align		4
.L_46:
        /*0040*/ 	.byte	0x04, 0x36
        /*0042*/ 	.short	(.L_48 - .L_47)
.L_47:
        /*0044*/ 	.word	0x00000008
.L_48:


//--------------------- .nv.info._Z10device_addPiS_S_ --------------------------
	.section	.nv.info._Z10device_addPiS_S_,"",@"SHT_CUDA_INFO"
	.sectionflags	@""
	.align	4


	//----- nvinfo : EIATTR_CUDA_API_VERSION
	.align		4
        /*0000*/ 	.byte	0x04, 0x37
        /*0002*/ 	.short	(.L_50 - .L_49)
.L_49:
        /*0004*/ 	.word	0x00000082


	//----- nvinfo : EIATTR_KPARAM_INFO
	.align		4
.L_50:
        /*0008*/ 	.byte	0x04, 0x17
        /*000a*/ 	.short	(.L_52 - .L_51)
.L_51:
        /*000c*/ 	.word	0x00000000
        /*0010*/ 	.short	0x0002
        /*0012*/ 	.short	0x0010
        /*0014*/ 	.byte	0x00, 0xf5, 0x21, 0x00


	//----- nvinfo : EIATTR_KPARAM_INFO
	.align		4
.L_52:
        /*0018*/ 	.byte	0x04, 0x17
        /*001a*/ 	.short	(.L_54 - .L_53)
.L_53:
        /*001c*/ 	.word	0x00000000
        /*0020*/ 	.short	0x0001
        /*0022*/ 	.short	0x0008
        /*0024*/ 	.byte	0x00, 0xf5, 0x21, 0x00


	//----- nvinfo : EIATTR_KPARAM_INFO
	.align		4
.L_54:
        /*0028*/ 	.byte	0x04, 0x17
        /*002a*/ 	.short	(.L_56 - .L_55)
.L_55:
        /*002c*/ 	.word	0x00000000
        /*0030*/ 	.short	0x0000
        /*0032*/ 	.short	0x0000
        /*0034*/ 	.byte	0x00, 0xf5, 0x21, 0x00


	//----- nvinfo : EIATTR_SPARSE_MMA_MASK
	.align		4
.L_56:
        /*0038*/ 	.byte	0x03, 0x50
        /*003a*/ 	.short	0x0000


	//----- nvinfo : EIATTR_MAXREG_COUNT
	.align		4
        /*003c*/ 	.byte	0x03, 0x1b
        /*003e*/ 	.short	0x00ff


	//----- nvinfo : EIATTR_MERCURY_ISA_VERSION
	.align		4
        /*0040*/ 	.byte	0x03, 0x5f
        /*0042*/ 	.short	0x0101


	//----- nvinfo : EIATTR_VRC_CTA_INIT_COUNT
	.align		4
        /*0044*/ 	.byte	0x02, 0x4a
	.zero		1
	.zero		1


	//----- nvinfo : EIATTR_EXIT_INSTR_OFFSETS
	.align		4
        /*0048*/ 	.byte	0x04, 0x1c
        /*004a*/ 	.short	(.L_58 - .L_57)


	//   ....[0]....
.L_57:
        /*004c*/ 	.word	0x000000d0


	//----- nvinfo : EIATTR_CBANK_PARAM_SIZE
	.align		4
.L_58:
        /*0050*/ 	.byte	0x03, 0x19
        /*0052*/ 	.short	0x0018


	//----- nvinfo : EIATTR_PARAM_CBANK
	.align		4
        /*0054*/ 	.byte	0x04, 0x0a
        /*0056*/ 	.short	(.L_60 - .L_59)
	.align		4
.L_59:
        /*0058*/ 	.word	index@(.nv.constant0._Z10device_addPiS_S_)
        /*005c*/ 	.short	0x0380
        /*005e*/ 	.short	0x0018


	//----- nvinfo : EIATTR_SW_WAR
	.align		4
.L_60:
        /*0060*/ 	.byte	0x04, 0x36
        /*0062*/ 	.short	(.L_62 - .L_61)
.L_61:
        /*0064*/ 	.word	0x00000008
.L_62:


//--------------------- .nv.callgraph             --------------------------
	.section	.nv.callgraph,"",@"SHT_CUDA_CALLGRAPH"
	.align	4
	.sectionentsize	8
	.align		4
        /*0000*/ 	.word	0x00000000
	.align		4
        /*0004*/ 	.word	0xffffffff
	.align		4
        /*0008*/ 	.word	index@(_Z14check_additionPiS_S_)
	.align		4
        /*000c*/ 	.word	index@(__assertfail)
	.align		4
        /*0010*/ 	.word	0x00000000
	.align		4
        /*0014*/ 	.word	0xfffffffe
	.align		4
        /*0018*/ 	.word	0x00000000
	.align		4
        /*001c*/ 	.word	0xfffffffd
	.align		4
        /*0020*/ 	.word	0x00000000
	.align		4
        /*0024*/ 	.word	0xfffffffc


//--------------------- .nv.constant4             --------------------------
	.section	.nv.constant4,"a",@progbits
	.align	8
	.align		8
.nv.constant4:
        /*0000*/ 	.dword	__assertfail
	.align		8
        /*0008*/ 	.dword	__unnamed_1
	.align		8
        /*0010*/ 	.dword	$str
	.align		8
        /*0018*/ 	.dword	$str$1


//--------------------- .text._Z14check_additionPiS_S_ --------------------------
	.section	.text._Z14check_additionPiS_S_,"ax",@progbits
	.align	128
        .global         _Z14check_additionPiS_S_
        .type           _Z14check_additionPiS_S_,@function
        .size           _Z14check_additionPiS_S_,(.L_x_4 - _Z14check_additionPiS_S_)
        .other          _Z14check_additionPiS_S_,@"STO_CUDA_ENTRY STV_DEFAULT"
_Z14check_additionPiS_S_:
.text._Z14check_additionPiS_S_:
[----:B------:R-:W0:Y:S01]  /*0000*/  LDC R1, c[0x0][0x37c] ;  /* 0x0000df00ff017b82 */ /* 0x000e220000000800 */
[----:B------:R-:W1:Y:S07]  /*0010*/  S2R R9, SR_CTAID.X ;  /* 0x0000000000097919 */ /* 0x000e6e0000002500 */
[----:B------:R-:W1:Y:S01]  /*0020*/  LDC.64 R4, c[0x0][0x380] ;  /* 0x0000e000ff047b82 */ /* 0x000e620000000a00 */
[----:B------:R-:W2:Y:S07]  /*0030*/  LDCU.64 UR4, c[0x0][0x358] ;  /* 0x00006b00ff0477ac */ /* 0x000eae0008000a00 */
[----:B------:R-:W3:Y:S08]  /*0040*/  LDC.64 R6, c[0x0][0x388] ;  /* 0x0000e200ff067b82 */ /* 0x000ef00000000a00 */
[----:B------:R-:W4:Y:S01]  /*0050*/  LDC.64 R2, c[0x0][0x390] ;  /* 0x0000e400ff027b82 */ /* 0x000f220000000a00 */
[----:B-1----:R-:W-:-:S04]  /*0060*/  IMAD.WIDE.U32 R4, R9, 0x4, R4 ;  /* 0x0000000409047825 */ /* 0x002fc800078e0004 */
[C---:B---3--:R-:W-:Y:S02]  /*0070*/  IMAD.WIDE.U32 R6, R9.reuse, 0x4, R6 ;  /* 0x0000000409067825 */ /* 0x048fe400078e0006 */
[----:B--2---:R-:W2:Y:S02]  /*0080*/  LDG.E.CONSTANT R4, desc[UR4][R4.64] ;  /* 0x0000000404047981 */ /* 0x004ea4000c1e9900 */
[----:B----4-:R-:W-:Y:S02]  /*0090*/  IMAD.WIDE.U32 R2, R9, 0x4, R2 ;  /* 0x0000000409027825 */ /* 0x010fe400078e0002 */
[----:B------:R-:W2:Y:S04]  /*00a0*/  LDG.E.CONSTANT R7, desc[UR4][R6.64] ;  /* 0x0000000406077981 */ /* 0x000ea8000c1e9900 */
[----:B------:R-:W3:Y:S01]  /*00b0*/  LDG.E.CONSTANT R2, desc[UR4][R2.64] ;  /* 0x0000000402027981 */ /* 0x000ee2000c1e9900 */
[----:B--2---:R-:W-:-:S05]  /*00c0*/  IMAD.IADD R9, R4, 0x1, R7 ;  /* 0x0000000104097824 */ /* 0x004fca00078e0207 */
[----:B---3--:R-:W-:-:S13]  /*00d0*/  ISETP.NE.AND P0, PT, R2, R9, PT ;  /* 0x000000090200720c */ /* 0x008fda0003f05270 */
[----:B0-----:R-:W-:Y:S05]  /*00e0*/  @!P0 EXIT ;  /* 0x000000000000894d */ /* 0x001fea0003800000 */
[----:B------:R-:W-:Y:S01]  /*00f0*/  MOV R0, 0x0 ;  /* 0x0000000000007802 */ /* 0x000fe20000000f00 */
[----:B------:R-:W0:Y:S01]  /*0100*/  LDCU.64 UR4, c[0x4][0x10] ;  /* 0x01000200ff0477ac */ /* 0x000e220008000a00 */
[----:B------:R-:W-:Y:S02]  /*0110*/  HFMA2 R12, -RZ, RZ, 0, 5.9604644775390625e-08 ;  /* 0x00000001ff0c7431 */ /* 0x000fe400000001ff */
[----:B------:R-:W-:Y:S01]  /*0120*/  IMAD.MOV.U32 R8, RZ, RZ, 0x17 ;  /* 0x00000017ff087424 */ /* 0x000fe200078e00ff */
[----:B------:R1:W2:Y:S01]  /*0130*/  LDC.64 R2, c[0x4][R0] ;  /* 0x0100000000027b82 */ /* 0x0002a20000000a00 */
[----:B------:R-:W3:Y:S01]  /*0140*/  LDCU.64 UR6, c[0x4][0x18] ;  /* 0x01000300ff0677ac */ /* 0x000ee20008000a00 */
[----:B------:R-:W-:Y:S01]  /*0150*/  MOV R13, RZ ;  /* 0x000000ff000d7202 */ /* 0x000fe20000000f00 */
[----:B------:R-:W4:Y:S01]  /*0160*/  LDCU.64 UR8, c[0x4][0x8] ;  /* 0x01000100ff0877ac */ /* 0x000f220008000a00 */
[----:B0-----:R-:W-:Y:S01]  /*0170*/  IMAD.U32 R4, RZ, RZ, UR4 ;  /* 0x00000004ff047e24 */ /* 0x001fe2000f8e00ff */
[----:B------:R-:W-:Y:S01]  /*0180*/  MOV R5, UR5 ;  /* 0x0000000500057c02 */ /* 0x000fe20008000f00 */
[----:B---3--:R-:W-:Y:S01]  /*0190*/  IMAD.U32 R6, RZ, RZ, UR6 ;  /* 0x00000006ff067e24 */ /* 0x008fe2000f8e00ff */
[----:B------:R-:W-:Y:S01]  /*01a0*/  MOV R7, UR7 ;  /* 0x0000000700077c02 */ /* 0x000fe20008000f00 */
[----:B----4-:R-:W-:Y:S01]  /*01b0*/  IMAD.U32 R10, RZ, RZ, UR8 ;  /* 0x00000008ff0a7e24 */ /* 0x010fe2000f8e00ff */
[----:B-1----:R-:W-:-:S07]  /*01c0*/  MOV R11, UR9 ;  /* 0x00000009000b7c02 */ /* 0x002fce0008000f00 */
[----:B------:R-:W-:-:S07]  /*01d0*/  LEPC R20, `(.L_x_0) ;  /* 0x000000001014794e */ /* 0x000fce0000000000 */
[----:B--2---:R-:W-:Y:S05]  /*01e0*/  CALL.ABS.NOINC R2 ;  /* 0x0000000002007343 */ /* 0x004fea0003c00000 */
.L_x_0:
[----:B------:R-:W-:Y:S05]  /*01f0*/  EXIT ;  /* 0x000000000000794d */ /* 0x000fea0003800000 */
.L_x_1:
[----:B------:R-:W-:-:S00]  /*0200*/  BRA `(.L_x_1) ;  /* 0xfffffffc00fc7947 */ /* 0x000fc0000383ffff */
[----:B------:R-:W-:-:S00]  /*0210*/  NOP ;  /* 0x0000000000007918 */ /* 0x000fc00000000000 */
        /* <DEDUP_REMOVED lines=14> */
.L_x_4:


//--------------------- .text._Z10fill_arrayPi    --------------------------
	.section	.text._Z10fill_arrayPi,"ax",@progbits
	.align	128
        .global         _Z10fill_arrayPi
        .type           _Z10fill_arrayPi,@function
        .size           _Z10fill_arrayPi,(.L_x_5 - _Z10fill_arrayPi)
        .other          _Z10fill_arrayPi,@"STO_CUDA_ENTRY STV_DEFAULT"
_Z10fill_arrayPi:
.text._Z10fill_arrayPi:
[----:B------:R-:W-:Y:S01]  /*0000*/  LDC R1, c[0x0][0x37c] ;  /* 0x0000df00ff017b82 */ /* 0x000fe20000000800 */
[----:B------:R-:W0:Y:S07]  /*0010*/  S2R R5, SR_CTAID.X ;  /* 0x0000000000057919 */ /* 0x000e2e0000002500 */
[----:B------:R-:W0:Y:S01]  /*0020*/  LDC.64 R2, c[0x0][0x380] ;  /* 0x0000e000ff027b82 */ /* 0x000e220000000a00 */
[----:B------:R-:W1:Y:S01]  /*0030*/  LDCU.64 UR4, c[0x0][0x358] ;  /* 0x00006b00ff0477ac */ /* 0x000e620008000a00 */
[----:B0-----:R-:W-:-:S05]  /*0040*/  IMAD.WIDE.U32 R2, R5, 0x4, R2 ;  /* 0x0000000405027825 */ /* 0x001fca00078e0002 */
[----:B-1----:R-:W-:Y:S01]  /*0050*/  STG.E desc[UR4][R2.64], R5 ;  /* 0x0000000502007986 */ /* 0x002fe2000c101904 */
[----:B------:R-:W-:Y:S05]  /*0060*/  EXIT ;  /* 0x000000000000794d */ /* 0x000fea0003800000 */
.L_x_2:
        /* <DEDUP_REMOVED lines=9> */
.L_x_5:


//--------------------- .text._Z10device_addPiS_S_ --------------------------
	.section	.text._Z10device_addPiS_S_,"ax",@progbits
	.align	128
        .global         _Z10device_addPiS_S_
        .type           _Z10device_addPiS_S_,@function
        .size           _Z10device_addPiS_S_,(.L_x_6 - _Z10device_addPiS_S_)
        .other          _Z10device_addPiS_S_,@"STO_CUDA_ENTRY STV_DEFAULT"
_Z10device_addPiS_S_:
.text._Z10device_addPiS_S_:
[----:B------:R-:W-:Y:S01]  /*0000*/  LDC R1, c[0x0][0x37c] ;  /* 0x0000df00ff017b82 */ /* 0x000fe20000000800 */
[----:B------:R-:W0:Y:S07]  /*0010*/  S2R R9, SR_CTAID.X ;  /* 0x0000000000097919 */ /* 0x000e2e0000002500 */
[----:B------:R-:W0:Y:S01]  /*0020*/  LDC.64 R2, c[0x0][0x380] ;  /* 0x0000e000ff027b82 */ /* 0x000e220000000a00 */
[----:B------:R-:W1:Y:S07]  /*0030*/  LDCU.64 UR4, c[0x0][0x358] ;  /* 0x00006b00ff0477ac */ /* 0x000e6e0008000a00 */
[----:B------:R-:W2:Y:S08]  /*0040*/  LDC.64 R4, c[0x0][0x388] ;  /* 0x0000e200ff047b82 */ /* 0x000eb00000000a00 */
[----:B------:R-:W3:Y:S01]  /*0050*/  LDC.64 R6, c[0x0][0x390] ;  /* 0x0000e400ff067b82 */ /* 0x000ee20000000a00 */
[----:B0-----:R-:W-:-:S04]  /*0060*/  IMAD.WIDE.U32 R2, R9, 0x4, R2 ;  /* 0x0000000409027825 */ /* 0x001fc800078e0002 */
[C---:B--2---:R-:W-:Y:S02]  /*0070*/  IMAD.WIDE.U32 R4, R9.reuse, 0x4, R4 ;  /* 0x0000000409047825 */ /* 0x044fe400078e0004 */
[----:B-1----:R-:W2:Y:S04]  /*0080*/  LDG.E.CONSTANT R2, desc[UR4][R2.64] ;  /* 0x0000000402027981 */ /* 0x002ea8000c1e9900 */
[----:B------:R-:W2:Y:S01]  /*0090*/  LDG.E.CONSTANT R5, desc[UR4][R4.64] ;  /* 0x0000000404057981 */ /* 0x000ea2000c1e9900 */
[----:B---3--:R-:W-:Y:S01]  /*00a0*/  IMAD.WIDE.U32 R6, R9, 0x4, R6 ;  /* 0x0000000409067825 */ /* 0x008fe200078e0006 */
[----:B--2---:R-:W-:-:S05]  /*00b0*/  IADD3 R9, PT, PT, R2, R5, RZ ;  /* 0x0000000502097210 */ /* 0x004fca0007ffe0ff */
[----:B------:R-:W-:Y:S01]  /*00c0*/  STG.E desc[UR4][R6.64], R9 ;  /* 0x0000000906007986 */ /* 0x000fe2000c101904 */
[----:B------:R-:W-:Y:S05]  /*00d0*/  EXIT ;  /* 0x000000000000794d */ /* 0x000fea0003800000 */
.L_x_3:
        /* <DEDUP_REMOVED lines=10> */
.L_x_6:


//--------------------- .nv.global.init           --------------------------
	.section	.nv.global.init,"aw",@progbits
.nv.global.init:
	.type		$str$1,@object
	.size		$str$1,(__unnamed_1 - $str$1)
$str$1:
        /*0000*/ 	.byte	0x2f, 0x74, 0x6d, 0x70, 0x2f, 0x73, 0x61, 0x73, 0x73, 0x5f, 0x63, 0x75, 0x5f, 0x6f, 0x6f, 0x74
        /*0010*/ 	.byte	0x30, 0x33, 0x66, 0x6b, 0x38, 0x2f, 0x6b, 0x2e, 0x63, 0x75, 0x00
	.type		__unnamed_1,@object
	.size		__unnamed_1,($str - __unnamed_1)
__unnamed_1:
        /*001b*/ 	.byte	0x76, 0x6f, 0x69, 0x64, 0x20, 0x63, 0x68, 0x65, 0x63, 0x6b, 0x5f, 0x61, 0x64, 0x64, 0x69, 0x74
        /*002b*/ 	.byte	0x69, 0x6f, 0x6e, 0x28, 0x69, 0x6e, 0x74, 0x20, 0x2a, 0x2c, 0x20, 0x69, 0x6e, 0x74, 0x20, 0x2a
        /*003b*/ 	.byte	0x2c, 0x20, 0x69, 0x6e, 0x74, 0x20, 0x2a, 0x29, 0x00
	.type		$str,@object
	.size		$str,(.L_1 - $str)
$str:
        /*0044*/ 	.byte	0x63, 0x5b, 0x62, 0x6c, 0x6f, 0x63, 0x6b, 0x49, 0x64, 0x78, 0x2e, 0x78, 0x5d, 0x20, 0x3d, 0x3d
        /*0054*/ 	.byte	0x20, 0x28, 0x61, 0x5b, 0x62, 0x6c, 0x6f, 0x63, 0x6b, 0x49, 0x64, 0x78, 0x2e, 0x78, 0x5d, 0x2b
        /*0064*/ 	.byte	0x62, 0x5b, 0x62, 0x6c, 0x6f, 0x63, 0x6b, 0x49, 0x64, 0x78, 0x2e, 0x78, 0x5d, 0x29, 0x00
.L_1:


//--------------------- .nv.shared.reserved.0     --------------------------
	.section	.nv.shared.reserved.0,"aw",@nobits
	.weak		__nv_reservedSMEM_offset_0_alias
	.size		__nv_reservedSMEM_offset_0_alias, 0, 64
	.other		__nv_reservedSMEM_offset_0_alias,@"STO_CUDA_RESERVED_SHARED STV_DEFAULT"
__nv_reservedSMEM_offset_0_alias:
	.zero		0
	.zero		64


//--------------------- .nv.constant0._Z14check_additionPiS_S_ --------------------------
	.section	.nv.constant0._Z14check_additionPiS_S_,"a",@progbits
	.sectionflags	@""
	.align	4
.nv.constant0._Z14check_additionPiS_S_:
	.zero		920


//--------------------- .nv.constant0._Z10fill_arrayPi --------------------------
	.section	.nv.constant0._Z10fill_arrayPi,"a",@progbits
	.sectionflags	@""
	.align	4
.nv.constant0._Z10fill_arrayPi:
	.zero		904


//--------------------- .nv.constant0._Z10device_addPiS_S_ --------------------------
	.section	.nv.constant0._Z10device_addPiS_S_,"a",@progbits
	.sectionflags	@""
	.align	4
.nv.constant0._Z10device_addPiS_S_:
	.zero		920


//--------------------- SYMBOLS --------------------------

	.type		.nv.reservedSmem.offset0,@object
	.size		.nv.reservedSmem.offset0,0x4
	.type		__assertfail,@function
